	.headerflags	@"EF_CUDA_TEXMODE_UNIFIED EF_CUDA_64BIT_ADDRESS EF_CUDA_ACCELERATORS EF_CUDA_SM90 EF_CUDA_VIRTUAL_SM(EF_CUDA_SM90)"
	.elftype	@"ET_EXEC"


//--------------------- .nv.info                  --------------------------
	.section	.nv.info,"",@"SHT_CUDA_INFO"
	.align	4


	//----- nvinfo : EIATTR_REGCOUNT
	.align		4
        /*0000*/ 	.byte	0x04, 0x2f
        /*0002*/ 	.short	(.L_3 - .L_2)
	.align		4
.L_2:
        /*0004*/ 	.word	index@(triton_poi_fused__native_batch_norm_legit_no_training_add_relu_4)
        /*0008*/ 	.word	0x0000001a


	//----- nvinfo : EIATTR_MIN_STACK_SIZE
	.align		4
.L_3:
        /*000c*/ 	.byte	0x04, 0x12
        /*000e*/ 	.short	(.L_5 - .L_4)
	.align		4
.L_4:
        /*0010*/ 	.word	index@(triton_poi_fused__native_batch_norm_legit_no_training_add_relu_4)
        /*0014*/ 	.word	0x00000000


	//----- nvinfo : EIATTR_FRAME_SIZE
	.align		4
.L_5:
        /*0018*/ 	.byte	0x04, 0x11
        /*001a*/ 	.short	(.L_7 - .L_6)
	.align		4
.L_6:
        /*001c*/ 	.word	index@(triton_poi_fused__native_batch_norm_legit_no_training_add_relu_4)
        /*0020*/ 	.word	0x00000000


	//----- nvinfo : EIATTR_MIN_STACK_SIZE
	.align		4
.L_7:
        /*0024*/ 	.byte	0x04, 0x12
        /*0026*/ 	.short	(.L_9 - .L_8)
	.align		4
.L_8:
        /*0028*/ 	.word	index@(triton_poi_fused__native_batch_norm_legit_no_training_add_relu_4)
        /*002c*/ 	.word	0x00000000
.L_9:


//--------------------- .nv.info.triton_poi_fused__native_batch_norm_legit_no_training_add_relu_4 --------------------------
	.section	.nv.info.triton_poi_fused__native_batch_norm_legit_no_training_add_relu_4,"",@"SHT_CUDA_INFO"
	.sectionflags	@""
	.align	4


	//----- nvinfo : EIATTR_CUDA_API_VERSION
	.align		4
        /*0000*/ 	.byte	0x04, 0x37
        /*0002*/ 	.short	(.L_11 - .L_10)
.L_10:
        /*0004*/ 	.word	0x0000007c


	//----- nvinfo : EIATTR_KPARAM_INFO
	.align		4
.L_11:
        /*0008*/ 	.byte	0x04, 0x17
        /*000a*/ 	.short	(.L_13 - .L_12)
.L_12:
        /*000c*/ 	.word	0x00000000
        /*0010*/ 	.short	0x000b
        /*0012*/ 	.short	0x0058
        /*0014*/ 	.byte	0x00, 0xf0, 0x11, 0x00


	//----- nvinfo : EIATTR_KPARAM_INFO
	.align		4
.L_13:
        /*0018*/ 	.byte	0x04, 0x17
        /*001a*/ 	.short	(.L_15 - .L_14)
.L_14:
        /*001c*/ 	.word	0x00000000
        /*0020*/ 	.short	0x000a
        /*0022*/ 	.short	0x0050
        /*0024*/ 	.byte	0x00, 0xf4, 0x21, 0x00


	//----- nvinfo : EIATTR_KPARAM_INFO
	.align		4
.L_15:
        /*0028*/ 	.byte	0x04, 0x17
        /*002a*/ 	.short	(.L_17 - .L_16)
.L_16:
        /*002c*/ 	.word	0x00000000
        /*0030*/ 	.short	0x0009
        /*0032*/ 	.short	0x0048
        /*0034*/ 	.byte	0x00, 0xf4, 0x21, 0x00


	//----- nvinfo : EIATTR_KPARAM_INFO
	.align		4
.L_17:
        /*0038*/ 	.byte	0x04, 0x17
        /*003a*/ 	.short	(.L_19 - .L_18)
.L_18:
        /*003c*/ 	.word	0x00000000
        /*0040*/ 	.short	0x0008
        /*0042*/ 	.short	0x0040
        /*0044*/ 	.byte	0x00, 0xf4, 0x21, 0x00


	//----- nvinfo : EIATTR_KPARAM_INFO
	.align		4
.L_19:
        /*0048*/ 	.byte	0x04, 0x17
        /*004a*/ 	.short	(.L_21 - .L_20)
.L_20:
        /*004c*/ 	.word	0x00000000
        /*0050*/ 	.short	0x0007
        /*0052*/ 	.short	0x0038
        /*0054*/ 	.byte	0x00, 0xf4, 0x21, 0x00


	//----- nvinfo : EIATTR_KPARAM_INFO
	.align		4
.L_21:
        /*0058*/ 	.byte	0x04, 0x17
        /*005a*/ 	.short	(.L_23 - .L_22)
.L_22:
        /*005c*/ 	.word	0x00000000
        /*0060*/ 	.short	0x0006
        /*0062*/ 	.short	0x0030
        /*0064*/ 	.byte	0x00, 0xf4, 0x21, 0x00


	//----- nvinfo : EIATTR_KPARAM_INFO
	.align		4
.L_23:
        /*0068*/ 	.byte	0x04, 0x17
        /*006a*/ 	.short	(.L_25 - .L_24)
.L_24:
        /*006c*/ 	.word	0x00000000
        /*0070*/ 	.short	0x0005
        /*0072*/ 	.short	0x0028
        /*0074*/ 	.byte	0x00, 0xf4, 0x21, 0x00


	//----- nvinfo : EIATTR_KPARAM_INFO
	.align		4
.L_25:
        /*0078*/ 	.byte	0x04, 0x17
        /*007a*/ 	.short	(.L_27 - .L_26)
.L_26:
        /*007c*/ 	.word	0x00000000
        /*0080*/ 	.short	0x0004
        /*0082*/ 	.short	0x0020
        /*0084*/ 	.byte	0x00, 0xf4, 0x21, 0x00


	//----- nvinfo : EIATTR_KPARAM_INFO
	.align		4
.L_27:
        /*0088*/ 	.byte	0x04, 0x17
        /*008a*/ 	.short	(.L_29 - .L_28)
.L_28:
        /*008c*/ 	.word	0x00000000
        /*0090*/ 	.short	0x0003
        /*0092*/ 	.short	0x0018
        /*0094*/ 	.byte	0x00, 0xf4, 0x21, 0x00


	//----- nvinfo : EIATTR_KPARAM_INFO
	.align		4
.L_29:
        /*0098*/ 	.byte	0x04, 0x17
        /*009a*/ 	.short	(.L_31 - .L_30)
.L_30:
        /*009c*/ 	.word	0x00000000
        /*00a0*/ 	.short	0x0002
        /*00a2*/ 	.short	0x0010
        /*00a4*/ 	.byte	0x00, 0xf4, 0x21, 0x00


	//----- nvinfo : EIATTR_KPARAM_INFO
	.align		4
.L_31:
        /*00a8*/ 	.byte	0x04, 0x17
        /*00aa*/ 	.short	(.L_33 - .L_32)
.L_32:
        /*00ac*/ 	.word	0x00000000
        /*00b0*/ 	.short	0x0001
        /*00b2*/ 	.short	0x0008
        /*00b4*/ 	.byte	0x00, 0xf4, 0x21, 0x00


	//----- nvinfo : EIATTR_KPARAM_INFO
	.align		4
.L_33:
        /*00b8*/ 	.byte	0x04, 0x17
        /*00ba*/ 	.short	(.L_35 - .L_34)
.L_34:
        /*00bc*/ 	.word	0x00000000
        /*00c0*/ 	.short	0x0000
        /*00c2*/ 	.short	0x0000
        /*00c4*/ 	.byte	0x00, 0xf4, 0x21, 0x00


	//----- nvinfo : EIATTR_SPARSE_MMA_MASK
	.align		4
.L_35:
        /*00c8*/ 	.byte	0x03, 0x50
        /*00ca*/ 	.short	0x0000


	//----- nvinfo : EIATTR_MAXREG_COUNT
	.align		4
        /*00cc*/ 	.byte	0x03, 0x1b
        /*00ce*/ 	.short	0x00ff


	//----- nvinfo : EIATTR_EXIT_INSTR_OFFSETS
	.align		4
        /*00d0*/ 	.byte	0x04, 0x1c
        /*00d2*/ 	.short	(.L_37 - .L_36)


	//   ....[0]....
.L_36:
        /*00d4*/ 	.word	0x00000560


	//----- nvinfo : EIATTR_REQNTID
	.align		4
.L_37:
        /*00d8*/ 	.byte	0x04, 0x10
        /*00da*/ 	.short	(.L_39 - .L_38)
.L_38:
        /*00dc*/ 	.word	0x00000100
        /*00e0*/ 	.word	0x00000001
        /*00e4*/ 	.word	0x00000001


	//----- nvinfo : EIATTR_CBANK_PARAM_SIZE
	.align		4
.L_39:
        /*00e8*/ 	.byte	0x03, 0x19
        /*00ea*/ 	.short	0x005c


	//----- nvinfo : EIATTR_PARAM_CBANK
	.align		4
        /*00ec*/ 	.byte	0x04, 0x0a
        /*00ee*/ 	.short	(.L_41 - .L_40)
	.align		4
.L_40:
        /*00f0*/ 	.word	index@(.nv.constant0.triton_poi_fused__native_batch_norm_legit_no_training_add_relu_4)
        /*00f4*/ 	.short	0x0210
        /*00f6*/ 	.short	0x005c


	//----- nvinfo : EIATTR_SW_WAR
	.align		4
.L_41:
        /*00f8*/ 	.byte	0x04, 0x36
        /*00fa*/ 	.short	(.L_43 - .L_42)
.L_42:
        /*00fc*/ 	.word	0x00000008
.L_43:


//--------------------- .nv.callgraph             --------------------------
	.section	.nv.callgraph,"",@"SHT_CUDA_CALLGRAPH"
	.align	4
	.sectionentsize	8
	.align		4
        /*0000*/ 	.word	0x00000000
	.align		4
        /*0004*/ 	.word	0xffffffff
	.align		4
        /*0008*/ 	.word	0x00000000
	.align		4
        /*000c*/ 	.word	0xfffffffe
	.align		4
        /*0010*/ 	.word	0x00000000
	.align		4
        /*0014*/ 	.word	0xfffffffd
	.align		4
        /*0018*/ 	.word	0x00000000
	.align		4
        /*001c*/ 	.word	0xfffffffc


//--------------------- .nv.constant4             --------------------------
	.section	.nv.constant4,"a",@progbits
	.align	8
	.align		8
.nv.constant4:
        /*0000*/ 	.dword	_$_str
	.align		8
        /*0008*/ 	.dword	_$_str_$_2


//--------------------- .text.triton_poi_fused__native_batch_norm_legit_no_training_add_relu_4 --------------------------
	.section	.text.triton_poi_fused__native_batch_norm_legit_no_training_add_relu_4,"ax",@progbits
	.align	128
        .global         triton_poi_fused__native_batch_norm_legit_no_training_add_relu_4
        .type           triton_poi_fused__native_batch_norm_legit_no_training_add_relu_4,@function
        .size           triton_poi_fused__native_batch_norm_legit_no_training_add_relu_4,(.L_x_1 - triton_poi_fused__native_batch_norm_legit_no_training_add_relu_4)
        .other          triton_poi_fused__native_batch_norm_legit_no_training_add_relu_4,@"STO_CUDA_ENTRY STV_DEFAULT"
triton_poi_fused__native_batch_norm_legit_no_training_add_relu_4:
.text.triton_poi_fused__native_batch_norm_legit_no_training_add_relu_4:
[----:B------:R-:W-:Y:S01]  /*0000*/  LDC R1, c[0x0][0x28] ;  /* 0x00000a00ff017b82 */ /* 0x000fe20000000800 */
[----:B------:R-:W1:Y:S07]  /*0010*/  S2R R0, SR_TID.X ;  /* 0x0000000000007919 */ /* 0x000e6e0000002100 */
[----:B------:R-:W2:Y:S01]  /*0020*/  LDC.64 R16, c[0x0][0x250] ;  /* 0x00009400ff107b82 */ /* 0x000ea20000000a00 */
[----:B------:R-:W-:Y:S01]  /*0030*/  ULDC.64 UR4, c[0x0][0x208] ;  /* 0x0000820000047ab9 */ /* 0x000fe20000000a00 */
[----:B------:R-:W3:Y:S06]  /*0040*/  S2R R5, SR_CTAID.X ;  /* 0x0000000000057919 */ /* 0x000eec0000002500 */
[----:B------:R-:W4:Y:S08]  /*0050*/  LDC.64 R18, c[0x0][0x248] ;  /* 0x00009200ff127b82 */ /* 0x000f300000000a00 */
[----:B------:R-:W5:Y:S08]  /*0060*/  LDC.64 R22, c[0x0][0x218] ;  /* 0x00008600ff167b82 */ /* 0x000f700000000a00 */
[----:B------:R-:W4:Y:S01]  /*0070*/  LDC.64 R8, c[0x0][0x240] ;  /* 0x00009000ff087b82 */ /* 0x000f220000000a00 */
[----:B-1----:R-:W-:-:S07]  /*0080*/  SHF.L.U32 R0, R0, 0x1, RZ ;  /* 0x0000000100007819 */ /* 0x002fce00000006ff */
[----:B------:R-:W1:Y:S01]  /*0090*/  LDC.64 R20, c[0x0][0x220] ;  /* 0x00008800ff147b82 */ /* 0x000e620000000a00 */
[----:B---3--:R-:W-:Y:S02]  /*00a0*/  SHF.R.S32.HI R3, RZ, 0x16, R5 ;  /* 0x00000016ff037819 */ /* 0x008fe40000011405 */
[----:B------:R-:W-:Y:S02]  /*00b0*/  LOP3.LUT R0, R0, 0x1fe, RZ, 0xc0, !PT ;  /* 0x000001fe00007812 */ /* 0x000fe400078ec0ff */
[----:B------:R-:W-:-:S03]  /*00c0*/  SGXT R3, R3, 0x1 ;  /* 0x000000010303781a */ /* 0x000fc60000000200 */
[----:B------:R-:W3:Y:S01]  /*00d0*/  LDC.64 R14, c[0x0][0x230] ;  /* 0x00008c00ff0e7b82 */ /* 0x000ee20000000a00 */
[----:B------:R-:W-:-:S04]  /*00e0*/  LEA R12, R5, R0, 0x9 ;  /* 0x00000000050c7211 */ /* 0x000fc800078e48ff */
[----:B------:R-:W-:-:S03]  /*00f0*/  LEA.HI R3, R3, R12, RZ, 0x9 ;  /* 0x0000000c03037211 */ /* 0x000fc600078f48ff */
[----:B------:R-:W1:Y:S01]  /*0100*/  LDC.64 R4, c[0x0][0x228] ;  /* 0x00008a00ff047b82 */ /* 0x000e620000000a00 */
[----:B------:R-:W-:-:S04]  /*0110*/  SHF.R.S32.HI R3, RZ, 0x9, R3 ;  /* 0x00000009ff037819 */ /* 0x000fc80000011403 */
[----:B------:R-:W-:-:S03]  /*0120*/  LEA.HI R0, R3, R3, RZ, 0x7 ;  /* 0x0000000303007211 */ /* 0x000fc600078f38ff */
[----:B------:R-:W3:Y:S01]  /*0130*/  LDC.64 R10, c[0x0][0x238] ;  /* 0x00008e00ff0a7b82 */ /* 0x000ee20000000a00 */
[----:B------:R-:W-:-:S04]  /*0140*/  LOP3.LUT R0, R0, 0xffffff80, RZ, 0xc0, !PT ;  /* 0xffffff8000007812 */ /* 0x000fc800078ec0ff */
[----:B------:R-:W-:-:S03]  /*0150*/  IADD3 R13, R3, -R0, RZ ;  /* 0x80000000030d7210 */ /* 0x000fc60007ffe0ff */
[----:B------:R-:W3:Y:S02]  /*0160*/  LDC.64 R6, c[0x0][0x258] ;  /* 0x00009600ff067b82 */ /* 0x000ee40000000a00 */
[----:B--2---:R-:W-:-:S04]  /*0170*/  IMAD.WIDE R16, R13, 0x4, R16 ;  /* 0x000000040d107825 */ /* 0x004fc800078e0210 */
[C---:B01----:R-:W-:Y:S02]  /*0180*/  IMAD.WIDE R4, R13.reuse, 0x4, R4 ;  /* 0x000000040d047825 */ /* 0x043fe400078e0204 */
[----:B------:R-:W2:Y:S01]  /*0190*/  LDG.E.EL R16, desc[UR4][R16.64] ;  /* 0x0000000410107981 */ /* 0x000ea2000c2e1900 */
[----:B------:R-:W0:Y:S03]  /*01a0*/  LDC.64 R2, c[0x0][0x260] ;  /* 0x00009800ff027b82 */ /* 0x000e260000000a00 */
[----:B------:R5:W2:Y:S01]  /*01b0*/  LDG.E.EL R0, desc[UR4][R4.64] ;  /* 0x0000000404007981 */ /* 0x000aa2000c2e1900 */
[----:B----4-:R-:W-:-:S04]  /*01c0*/  IMAD.WIDE R18, R13, 0x4, R18 ;  /* 0x000000040d127825 */ /* 0x010fc800078e0212 */
[C---:B------:R-:W-:Y:S02]  /*01d0*/  IMAD.WIDE R8, R12.reuse, 0x4, R8 ;  /* 0x000000040c087825 */ /* 0x040fe400078e0208 */
[----:B------:R-:W4:Y:S02]  /*01e0*/  LDG.E.EL R18, desc[UR4][R18.64] ;  /* 0x0000000412127981 */ /* 0x000f24000c2e1900 */
[C---:B------:R-:W-:Y:S02]  /*01f0*/  IMAD.WIDE R20, R13.reuse, 0x4, R20 ;  /* 0x000000040d147825 */ /* 0x040fe400078e0214 */
[----:B------:R-:W4:Y:S02]  /*0200*/  LDG.E.64 R8, desc[UR4][R8.64] ;  /* 0x0000000408087981 */ /* 0x000f24000c1e1b00 */
[----:B-----5:R-:W-:Y:S02]  /*0210*/  IMAD.WIDE R4, R12, 0x4, R22 ;  /* 0x000000040c047825 */ /* 0x020fe400078e0216 */
[----:B------:R-:W5:Y:S02]  /*0220*/  LDG.E.EL R17, desc[UR4][R20.64] ;  /* 0x0000000414117981 */ /* 0x000f64000c2e1900 */
[----:B---3--:R-:W-:-:S02]  /*0230*/  IMAD.WIDE R14, R13, 0x4, R14 ;  /* 0x000000040d0e7825 */ /* 0x008fc400078e020e */
[----:B------:R-:W5:Y:S02]  /*0240*/  LDG.E.64 R4, desc[UR4][R4.64] ;  /* 0x0000000404047981 */ /* 0x000f64000c1e1b00 */
[C---:B------:R-:W-:Y:S02]  /*0250*/  IMAD.WIDE R10, R13.reuse, 0x4, R10 ;  /* 0x000000040d0a7825 */ /* 0x040fe400078e020a */
[----:B------:R-:W3:Y:S02]  /*0260*/  LDG.E.EL R14, desc[UR4][R14.64] ;  /* 0x000000040e0e7981 */ /* 0x000ee4000c2e1900 */
[C---:B------:R-:W-:Y:S02]  /*0270*/  IMAD.WIDE R6, R13.reuse, 0x4, R6 ;  /* 0x000000040d067825 */ /* 0x040fe400078e0206 */
[----:B------:R-:W3:Y:S02]  /*0280*/  LDG.E.EL R11, desc[UR4][R10.64] ;  /* 0x000000040a0b7981 */ /* 0x000ee4000c2e1900 */
[----:B0-----:R-:W-:-:S02]  /*0290*/  IMAD.WIDE R2, R13, 0x4, R2 ;  /* 0x000000040d027825 */ /* 0x001fc400078e0202 */
[----:B------:R0:W3:Y:S04]  /*02a0*/  LDG.E.EL R6, desc[UR4][R6.64] ;  /* 0x0000000406067981 */ /* 0x0000e8000c2e1900 */
[----:B------:R1:W3:Y:S01]  /*02b0*/  LDG.E.EL R13, desc[UR4][R2.64] ;  /* 0x00000004020d7981 */ /* 0x0002e2000c2e1900 */
[----:B0-----:R-:W-:Y:S01]  /*02c0*/  HFMA2.MMA R7, -RZ, RZ, 1.625, 0 ;  /* 0x3e800000ff077435 */ /* 0x001fe200000001ff */
[----:B-1----:R-:W0:Y:S02]  /*02d0*/  LDC.64 R2, c[0x0][0x210] ;  /* 0x00008400ff027b82 */ /* 0x002e240000000a00 */
[----:B0-----:R-:W-:-:S04]  /*02e0*/  IMAD.WIDE R2, R12, 0x4, R2 ;  /* 0x000000040c027825 */ /* 0x001fc800078e0202 */
[----:B--2---:R-:W-:Y:S01]  /*02f0*/  FADD R16, R16, 9.9999997473787516356e-06 ;  /* 0x3727c5ac10107421 */ /* 0x004fe20000000000 */
[----:B------:R-:W-:-:S03]  /*0300*/  FADD R0, R0, 9.9999997473787516356e-06 ;  /* 0x3727c5ac00007421 */ /* 0x000fc60000000000 */
[----:B------:R-:W0:Y:S08]  /*0310*/  MUFU.SQRT R20, R16 ;  /* 0x0000001000147308 */ /* 0x000e300000002000 */
[----:B------:R-:W1:Y:S01]  /*0320*/  MUFU.SQRT R19, R0 ;  /* 0x0000000000137308 */ /* 0x000e620000002000 */
[C---:B0-----:R-:W-:Y:S02]  /*0330*/  FSETP.GT.AND P1, PT, R20.reuse, 8.50705917302346158658e+37, PT ;  /* 0x7e8000001400780b */ /* 0x041fe40003f24000 */
[----:B------:R-:W-:-:S02]  /*0340*/  FSETP.GEU.AND P3, PT, R20, 1.175494350822287508e-38, PT ;  /* 0x008000001400780b */ /* 0x000fc40003f6e000 */
[C---:B-1----:R-:W-:Y:S02]  /*0350*/  FSETP.GT.AND P0, PT, R19.reuse, 8.50705917302346158658e+37, PT ;  /* 0x7e8000001300780b */ /* 0x042fe40003f04000 */
[----:B------:R-:W-:-:S07]  /*0360*/  FSETP.GEU.AND P2, PT, R19, 1.175494350822287508e-38, PT ;  /* 0x008000001300780b */ /* 0x000fce0003f4e000 */
[----:B------:R-:W-:-:S04]  /*0370*/  @P1 FMUL R20, R20, 0.25 ;  /* 0x3e80000014141820 */ /* 0x000fc80000400000 */
[----:B------:R-:W-:Y:S01]  /*0380*/  @!P3 FMUL R20, R20, 16777216 ;  /* 0x4b8000001414b820 */ /* 0x000fe20000400000 */
[----:B------:R-:W-:-:S04]  /*0390*/  @P0 FMUL R19, R19, 0.25 ;  /* 0x3e80000013130820 */ /* 0x000fc80000400000 */
[----:B------:R-:W-:Y:S01]  /*03a0*/  @!P2 FMUL R19, R19, 16777216 ;  /* 0x4b8000001313a820 */ /* 0x000fe20000400000 */
[----:B------:R-:W0:Y:S01]  /*03b0*/  MUFU.RCP R20, R20 ;  /* 0x0000001400147308 */ /* 0x000e220000001000 */
[----:B------:R-:W-:-:S07]  /*03c0*/  FSEL R0, R7, 1, P0 ;  /* 0x3f80000007007808 */ /* 0x000fce0000000000 */
[----:B------:R-:W1:Y:S01]  /*03d0*/  MUFU.RCP R19, R19 ;  /* 0x0000001300137308 */ /* 0x000e620000001000 */
[----:B------:R-:W-:Y:S01]  /*03e0*/  FSEL R7, R7, 1, P1 ;  /* 0x3f80000007077808 */ /* 0x000fe20000800000 */
[----:B------:R-:W-:-:S04]  /*03f0*/  @!P2 FMUL R0, R0, 16777216 ;  /* 0x4b8000000000a820 */ /* 0x000fc80000400000 */
[----:B------:R-:W-:Y:S01]  /*0400*/  @!P3 FMUL R7, R7, 16777216 ;  /* 0x4b8000000707b820 */ /* 0x000fe20000400000 */
[--C-:B-----5:R-:W-:Y:S01]  /*0410*/  FADD R15, R4, -R17.reuse ;  /* 0x80000011040f7221 */ /* 0x120fe20000000000 */
[--C-:B----4-:R-:W-:Y:S02]  /*0420*/  FADD R8, R8, -R18.reuse ;  /* 0x8000001208087221 */ /* 0x110fe40000000000 */
[----:B0-----:R-:W-:Y:S01]  /*0430*/  FMUL R7, R20, R7 ;  /* 0x0000000714077220 */ /* 0x001fe20000400000 */
[----:B------:R-:W-:Y:S01]  /*0440*/  FADD R5, R5, -R17 ;  /* 0x8000001105057221 */ /* 0x000fe20000000000 */
[----:B------:R-:W-:Y:S01]  /*0450*/  FADD R18, R9, -R18 ;  /* 0x8000001209127221 */ /* 0x000fe20000000000 */
[----:B-1----:R-:W-:Y:S01]  /*0460*/  FMUL R0, R19, R0 ;  /* 0x0000000013007220 */ /* 0x002fe20000400000 */
[C---:B------:R-:W-:Y:S02]  /*0470*/  FMUL R8, R7.reuse, R8 ;  /* 0x0000000807087220 */ /* 0x040fe40000400000 */
[----:B------:R-:W-:Y:S01]  /*0480*/  FMUL R18, R7, R18 ;  /* 0x0000001207127220 */ /* 0x000fe20000400000 */
[C---:B------:R-:W-:Y:S01]  /*0490*/  FMUL R15, R0.reuse, R15 ;  /* 0x0000000f000f7220 */ /* 0x040fe20000400000 */
[----:B------:R-:W-:Y:S01]  /*04a0*/  FMUL R0, R0, R5 ;  /* 0x0000000500007220 */ /* 0x000fe20000400000 */
[----:B---3--:R-:W-:-:S02]  /*04b0*/  FFMA R8, R6, R8, R13 ;  /* 0x0000000806087223 */ /* 0x008fc4000000000d */
[C-C-:B------:R-:W-:Y:S01]  /*04c0*/  FFMA R15, R14.reuse, R15, R11.reuse ;  /* 0x0000000f0e0f7223 */ /* 0x140fe2000000000b */
[----:B------:R-:W-:Y:S01]  /*04d0*/  FFMA R11, R14, R0, R11 ;  /* 0x000000000e0b7223 */ /* 0x000fe2000000000b */
[----:B------:R-:W-:-:S03]  /*04e0*/  FFMA R18, R6, R18, R13 ;  /* 0x0000001206127223 */ /* 0x000fc6000000000d */
[----:B------:R-:W-:Y:S01]  /*04f0*/  FSETP.GEU.AND P0, PT, R15, -R8, PT ;  /* 0x800000080f00720b */ /* 0x000fe20003f0e000 */
[----:B------:R-:W-:Y:S01]  /*0500*/  FADD R8, R8, R15 ;  /* 0x0000000f08087221 */ /* 0x000fe20000000000 */
[----:B------:R-:W-:Y:S01]  /*0510*/  FADD R0, R18, R11 ;  /* 0x0000000b12007221 */ /* 0x000fe20000000000 */
[----:B------:R-:W-:-:S03]  /*0520*/  FSETP.GEU.AND P1, PT, R11, -R18, PT ;  /* 0x800000120b00720b */ /* 0x000fc60003f2e000 */
[----:B------:R-:W-:Y:S02]  /*0530*/  FSEL R8, R8, RZ, P0 ;  /* 0x000000ff08087208 */ /* 0x000fe40000000000 */
[----:B------:R-:W-:-:S05]  /*0540*/  FSEL R9, R0, RZ, P1 ;  /* 0x000000ff00097208 */ /* 0x000fca0000800000 */
[----:B------:R-:W-:Y:S01]  /*0550*/  STG.E.64 desc[UR4][R2.64], R8 ;  /* 0x0000000802007986 */ /* 0x000fe2000c101b04 */
[----:B------:R-:W-:Y:S05]  /*0560*/  EXIT ;  /* 0x000000000000794d */ /* 0x000fea0003800000 */
.L_x_0:
[----:B------:R-:W-:-:S00]  /*0570*/  BRA `(.L_x_0) ;  /* 0xfffffffc00fc7947 */ /* 0x000fc0000383ffff */
[----:B------:R-:W-:-:S00]  /*0580*/  NOP ;  /* 0x0000000000007918 */ /* 0x000fc00000000000 */
[----:B------:R-:W-:-:S00]  /*0590*/  NOP ;  /* 0x0000000000007918 */ /* 0x000fc00000000000 */
[----:B------:R-:W-:-:S00]  /*05a0*/  NOP ;  /* 0x0000000000007918 */ /* 0x000fc00000000000 */
[----:B------:R-:W-:-:S00]  /*05b0*/  NOP ;  /* 0x0000000000007918 */ /* 0x000fc00000000000 */
[----:B------:R-:W-:-:S00]  /*05c0*/  NOP ;  /* 0x0000000000007918 */ /* 0x000fc00000000000 */
[----:B------:R-:W-:-:S00]  /*05d0*/  NOP ;  /* 0x0000000000007918 */ /* 0x000fc00000000000 */
[----:B------:R-:W-:-:S00]  /*05e0*/  NOP ;  /* 0x0000000000007918 */ /* 0x000fc00000000000 */
[----:B------:R-:W-:-:S00]  /*05f0*/  NOP ;  /* 0x0000000000007918 */ /* 0x000fc00000000000 */
.L_x_1:


//--------------------- .nv.global.init           --------------------------
	.section	.nv.global.init,"aw",@progbits
.nv.global.init:
	.type		_$_str,@object
	.size		_$_str,(_$_str_$_2 - _$_str)
_$_str:
        /*0000*/ 	.byte	0x5f, 0x5f, 0x43, 0x55, 0x44, 0x41, 0x5f, 0x46, 0x54, 0x5a, 0x00
	.type		_$_str_$_2,@object
	.size		_$_str_$_2,(.L_1 - _$_str_$_2)
_$_str_$_2:
        /*000b*/ 	.byte	0x5f, 0x5f, 0x43, 0x55, 0x44, 0x41, 0x5f, 0x50, 0x52, 0x45, 0x43, 0x5f, 0x53, 0x51, 0x52, 0x54
        /*001b*/ 	.byte	0x00
.L_1:


//--------------------- .nv.constant0.triton_poi_fused__native_batch_norm_legit_no_training_add_relu_4 --------------------------
	.section	.nv.constant0.triton_poi_fused__native_batch_norm_legit_no_training_add_relu_4,"a",@progbits
	.sectionflags	@""
	.align	4
.nv.constant0.triton_poi_fused__native_batch_norm_legit_no_training_add_relu_4:
	.zero		620
